//
// Generated by NVIDIA NVVM Compiler
//
// Compiler Build ID: CL-36424714
// Cuda compilation tools, release 13.0, V13.0.88
// Based on NVVM 20.0.0
//

.version 9.0
.target sm_100
.address_size 64

	// .globl	_Z40winograd2D_f22x33_kernel_remode_kernel_1PKfPfiii

.visible .entry _Z40winograd2D_f22x33_kernel_remode_kernel_1PKfPfiii(
	.param .u64 .ptr .align 1 _Z40winograd2D_f22x33_kernel_remode_kernel_1PKfPfiii_param_0,
	.param .u64 .ptr .align 1 _Z40winograd2D_f22x33_kernel_remode_kernel_1PKfPfiii_param_1,
	.param .u32 _Z40winograd2D_f22x33_kernel_remode_kernel_1PKfPfiii_param_2,
	.param .u32 _Z40winograd2D_f22x33_kernel_remode_kernel_1PKfPfiii_param_3,
	.param .u32 _Z40winograd2D_f22x33_kernel_remode_kernel_1PKfPfiii_param_4
)
{
	.reg .pred 	%p<3>;
	.reg .b32 	%r<20>;
	.reg .b32 	%f<52>;
	.reg .b64 	%rd<18>;

	ld.param.u64 	%rd3, [_Z40winograd2D_f22x33_kernel_remode_kernel_1PKfPfiii_param_0];
	ld.param.u64 	%rd4, [_Z40winograd2D_f22x33_kernel_remode_kernel_1PKfPfiii_param_1];
	ld.param.u32 	%r7, [_Z40winograd2D_f22x33_kernel_remode_kernel_1PKfPfiii_param_2];
	ld.param.u32 	%r8, [_Z40winograd2D_f22x33_kernel_remode_kernel_1PKfPfiii_param_3];
	ld.param.u32 	%r9, [_Z40winograd2D_f22x33_kernel_remode_kernel_1PKfPfiii_param_4];
	mov.u32 	%r1, %ntid.x;
	mov.u32 	%r10, %ctaid.x;
	mov.u32 	%r11, %tid.x;
	mad.lo.s32 	%r19, %r10, %r1, %r11;
	setp.ge.s32 	%p1, %r19, %r7;
	@%p1 bra 	$L__BB0_3;
	mul.lo.s32 	%r3, %r8, 9;
	mov.u32 	%r12, %nctaid.x;
	mul.lo.s32 	%r4, %r12, %r1;
	cvta.to.global.u64 	%rd1, %rd3;
	cvta.to.global.u64 	%rd2, %rd4;
	mul.wide.s32 	%rd7, %r8, 4;
$L__BB0_2:
	div.s32 	%r13, %r19, %r8;
	mul.lo.s32 	%r14, %r13, %r8;
	sub.s32 	%r15, %r19, %r14;
	mad.lo.s32 	%r16, %r3, %r13, %r15;
	mul.wide.s32 	%rd5, %r16, 4;
	add.s64 	%rd6, %rd1, %rd5;
	ld.global.nc.f32 	%f1, [%rd6];
	add.s64 	%rd8, %rd6, %rd7;
	ld.global.nc.f32 	%f2, [%rd8];
	add.s64 	%rd9, %rd8, %rd7;
	ld.global.nc.f32 	%f3, [%rd9];
	add.s64 	%rd10, %rd9, %rd7;
	ld.global.nc.f32 	%f4, [%rd10];
	add.s64 	%rd11, %rd10, %rd7;
	ld.global.nc.f32 	%f5, [%rd11];
	add.s64 	%rd12, %rd11, %rd7;
	ld.global.nc.f32 	%f6, [%rd12];
	add.s64 	%rd13, %rd12, %rd7;
	ld.global.nc.f32 	%f7, [%rd13];
	add.s64 	%rd14, %rd13, %rd7;
	ld.global.nc.f32 	%f8, [%rd14];
	add.s64 	%rd15, %rd14, %rd7;
	ld.global.nc.f32 	%f9, [%rd15];
	add.f32 	%f10, %f1, %f4;
	add.f32 	%f11, %f10, %f7;
	mul.f32 	%f12, %f11, 0f3F000000;
	sub.f32 	%f13, %f1, %f4;
	add.f32 	%f14, %f13, %f7;
	mul.f32 	%f15, %f14, 0f3F000000;
	add.f32 	%f16, %f2, %f5;
	add.f32 	%f17, %f16, %f8;
	mul.f32 	%f18, %f17, 0f3F000000;
	sub.f32 	%f19, %f2, %f5;
	add.f32 	%f20, %f19, %f8;
	mul.f32 	%f21, %f20, 0f3F000000;
	add.f32 	%f22, %f3, %f6;
	add.f32 	%f23, %f22, %f9;
	mul.f32 	%f24, %f23, 0f3F000000;
	sub.f32 	%f25, %f3, %f6;
	add.f32 	%f26, %f25, %f9;
	mul.f32 	%f27, %f26, 0f3F000000;
	add.f32 	%f28, %f1, %f2;
	add.f32 	%f29, %f28, %f3;
	mul.f32 	%f30, %f29, 0f3F000000;
	sub.f32 	%f31, %f1, %f2;
	add.f32 	%f32, %f31, %f3;
	mul.f32 	%f33, %f32, 0f3F000000;
	add.f32 	%f34, %f12, %f18;
	add.f32 	%f35, %f34, %f24;
	mul.f32 	%f36, %f35, 0f3F000000;
	sub.f32 	%f37, %f12, %f18;
	add.f32 	%f38, %f37, %f24;
	mul.f32 	%f39, %f38, 0f3F000000;
	add.f32 	%f40, %f15, %f21;
	add.f32 	%f41, %f40, %f27;
	mul.f32 	%f42, %f41, 0f3F000000;
	sub.f32 	%f43, %f15, %f21;
	add.f32 	%f44, %f43, %f27;
	mul.f32 	%f45, %f44, 0f3F000000;
	add.f32 	%f46, %f7, %f8;
	add.f32 	%f47, %f46, %f9;
	mul.f32 	%f48, %f47, 0f3F000000;
	sub.f32 	%f49, %f7, %f8;
	add.f32 	%f50, %f49, %f9;
	mul.f32 	%f51, %f50, 0f3F000000;
	mad.lo.s32 	%r17, %r15, %r9, %r13;
	shl.b32 	%r18, %r17, 4;
	mul.wide.s32 	%rd16, %r18, 4;
	add.s64 	%rd17, %rd2, %rd16;
	st.global.v4.f32 	[%rd17], {%f1, %f30, %f33, %f3};
	st.global.v4.f32 	[%rd17+16], {%f12, %f36, %f39, %f24};
	st.global.v4.f32 	[%rd17+32], {%f15, %f42, %f45, %f27};
	st.global.v4.f32 	[%rd17+48], {%f7, %f48, %f51, %f9};
	add.s32 	%r19, %r19, %r4;
	setp.lt.s32 	%p2, %r19, %r7;
	@%p2 bra 	$L__BB0_2;
$L__BB0_3:
	ret;

}


// ===== COMPILED SASS (sm_100) =====

	.target	sm_100

	.elftype	@"ET_EXEC"


//--------------------- .note.nv.tkinfo           --------------------------
	.section	.note.nv.tkinfo,"",@"SHT_NOTE"
	.sectionflags	@"SHF_NOTE_NV_TKINFO"
	.tkinfo
        /*0018*/ 	.word	0x00000002
        /*0030*/ 	.string	""
        /*0030*/ 	.string	"ptxas"
        /*0030*/ 	.string	"Cuda compilation tools, release 13.0, V13.0.88"
        /*0030*/ 	.string	"Build cuda_13.0.r13.0/compiler.36424714_0"
        /*0030*/ 	.string	"-arch sm_100 -m 64 "



//--------------------- .note.nv.cuinfo           --------------------------
	.section	.note.nv.cuinfo,"",@"SHT_NOTE"
	.sectionflags	@"SHF_NOTE_NV_CUINFO"
        /*0018*/ 	.short	0x0002
        /*001a*/ 	.short	0x0064
        /*001c*/ 	.short	0x0082
	.zero		2


//--------------------- .nv.info                  --------------------------
	.section	.nv.info,"",@"SHT_CUDA_INFO"
	.align	4


	//----- nvinfo : EIATTR_REGCOUNT
	.align		4
        /*0000*/ 	.byte	0x04, 0x2f
        /*0002*/ 	.short	(.L_1 - .L_0)
	.align		4
.L_0:
        /*0004*/ 	.word	index@(_Z40winograd2D_f22x33_kernel_remode_kernel_1PKfPfiii)
        /*0008*/ 	.word	0x00000020


	//----- nvinfo : EIATTR_FRAME_SIZE
	.align		4
.L_1:
        /*000c*/ 	.byte	0x04, 0x11
        /*000e*/ 	.short	(.L_3 - .L_2)
	.align		4
.L_2:
        /*0010*/ 	.word	index@(_Z40winograd2D_f22x33_kernel_remode_kernel_1PKfPfiii)
        /*0014*/ 	.word	0x00000000


	//----- nvinfo : EIATTR_MIN_STACK_SIZE
	.align		4
.L_3:
        /*0018*/ 	.byte	0x04, 0x12
        /*001a*/ 	.short	(.L_5 - .L_4)
	.align		4
.L_4:
        /*001c*/ 	.word	index@(_Z40winograd2D_f22x33_kernel_remode_kernel_1PKfPfiii)
        /*0020*/ 	.word	0x00000000
.L_5:


//--------------------- .nv.compat                --------------------------
	.section	.nv.compat,"",@"SHT_CUDA_COMPAT_INFO"
	.align	4
        /*0000*/ 	.byte	0x02, 0x09, 0x00, 0x00, 0x02, 0x02, 0x01, 0x00, 0x02, 0x05, 0x05, 0x00, 0x03, 0x07, 0x01, 0x01
        /*0010*/ 	.byte	0x02, 0x03, 0x00, 0x00, 0x02, 0x06, 0x01, 0x00, 0x04, 0x0b, 0x08, 0x00, 0x09, 0x00, 0x00, 0x00
        /*0020*/ 	.byte	0x00, 0x00, 0x00, 0x00


//--------------------- .nv.info._Z40winograd2D_f22x33_kernel_remode_kernel_1PKfPfiii --------------------------
	.section	.nv.info._Z40winograd2D_f22x33_kernel_remode_kernel_1PKfPfiii,"",@"SHT_CUDA_INFO"
	.sectionflags	@""
	.align	4


	//----- nvinfo : EIATTR_CUDA_API_VERSION
	.align		4
        /*0000*/ 	.byte	0x04, 0x37
        /*0002*/ 	.short	(.L_7 - .L_6)
.L_6:
        /*0004*/ 	.word	0x00000082


	//----- nvinfo : EIATTR_KPARAM_INFO
	.align		4
.L_7:
        /*0008*/ 	.byte	0x04, 0x17
        /*000a*/ 	.short	(.L_9 - .L_8)
.L_8:
        /*000c*/ 	.word	0x00000000
        /*0010*/ 	.short	0x0004
        /*0012*/ 	.short	0x0018
        /*0014*/ 	.byte	0x00, 0xf0, 0x11, 0x00


	//----- nvinfo : EIATTR_KPARAM_INFO
	.align		4
.L_9:
        /*0018*/ 	.byte	0x04, 0x17
        /*001a*/ 	.short	(.L_11 - .L_10)
.L_10:
        /*001c*/ 	.word	0x00000000
        /*0020*/ 	.short	0x0003
        /*0022*/ 	.short	0x0014
        /*0024*/ 	.byte	0x00, 0xf0, 0x11, 0x00


	//----- nvinfo : EIATTR_KPARAM_INFO
	.align		4
.L_11:
        /*0028*/ 	.byte	0x04, 0x17
        /*002a*/ 	.short	(.L_13 - .L_12)
.L_12:
        /*002c*/ 	.word	0x00000000
        /*0030*/ 	.short	0x0002
        /*0032*/ 	.short	0x0010
        /*0034*/ 	.byte	0x00, 0xf0, 0x11, 0x00


	//----- nvinfo : EIATTR_KPARAM_INFO
	.align		4
.L_13:
        /*0038*/ 	.byte	0x04, 0x17
        /*003a*/ 	.short	(.L_15 - .L_14)
.L_14:
        /*003c*/ 	.word	0x00000000
        /*0040*/ 	.short	0x0001
        /*0042*/ 	.short	0x0008
        /*0044*/ 	.byte	0x00, 0xf5, 0x21, 0x00


	//----- nvinfo : EIATTR_KPARAM_INFO
	.align		4
.L_15:
        /*0048*/ 	.byte	0x04, 0x17
        /*004a*/ 	.short	(.L_17 - .L_16)
.L_16:
        /*004c*/ 	.word	0x00000000
        /*0050*/ 	.short	0x0000
        /*0052*/ 	.short	0x0000
        /*0054*/ 	.byte	0x00, 0xf5, 0x21, 0x00


	//----- nvinfo : EIATTR_SPARSE_MMA_MASK
	.align		4
.L_17:
        /*0058*/ 	.byte	0x03, 0x50
        /*005a*/ 	.short	0x0000


	//----- nvinfo : EIATTR_MAXREG_COUNT
	.align		4
        /*005c*/ 	.byte	0x03, 0x1b
        /*005e*/ 	.short	0x00ff


	//----- nvinfo : EIATTR_MERCURY_ISA_VERSION
	.align		4
        /*0060*/ 	.byte	0x03, 0x5f
        /*0062*/ 	.short	0x0101


	//----- nvinfo : EIATTR_VRC_CTA_INIT_COUNT
	.align		4
        /*0064*/ 	.byte	0x02, 0x4a
	.zero		1
	.zero		1


	//----- nvinfo : EIATTR_EXIT_INSTR_OFFSETS
	.align		4
        /*0068*/ 	.byte	0x04, 0x1c
        /*006a*/ 	.short	(.L_19 - .L_18)


	//   ....[0]....
.L_18:
        /*006c*/ 	.word	0x00000070


	//   ....[1]....
        /*0070*/ 	.word	0x00000720


	//----- nvinfo : EIATTR_CRS_STACK_SIZE
	.align		4
.L_19:
        /*0074*/ 	.byte	0x04, 0x1e
        /*0076*/ 	.short	(.L_21 - .L_20)
.L_20:
        /*0078*/ 	.word	0x00000000


	//----- nvinfo : EIATTR_CBANK_PARAM_SIZE
	.align		4
.L_21:
        /*007c*/ 	.byte	0x03, 0x19
        /*007e*/ 	.short	0x001c


	//----- nvinfo : EIATTR_PARAM_CBANK
	.align		4
        /*0080*/ 	.byte	0x04, 0x0a
        /*0082*/ 	.short	(.L_23 - .L_22)
	.align		4
.L_22:
        /*0084*/ 	.word	index@(.nv.constant0._Z40winograd2D_f22x33_kernel_remode_kernel_1PKfPfiii)
        /*0088*/ 	.short	0x0380
        /*008a*/ 	.short	0x001c


	//----- nvinfo : EIATTR_SW_WAR
	.align		4
.L_23:
        /*008c*/ 	.byte	0x04, 0x36
        /*008e*/ 	.short	(.L_25 - .L_24)
.L_24:
        /*0090*/ 	.word	0x00000008
.L_25:


//--------------------- .nv.callgraph             --------------------------
	.section	.nv.callgraph,"",@"SHT_CUDA_CALLGRAPH"
	.align	4
	.sectionentsize	8
	.align		4
        /*0000*/ 	.word	0x00000000
	.align		4
        /*0004*/ 	.word	0xffffffff
	.align		4
        /*0008*/ 	.word	0x00000000
	.align		4
        /*000c*/ 	.word	0xfffffffe
	.align		4
        /*0010*/ 	.word	0x00000000
	.align		4
        /*0014*/ 	.word	0xfffffffd
	.align		4
        /*0018*/ 	.word	0x00000000
	.align		4
        /*001c*/ 	.word	0xfffffffc


//--------------------- .text._Z40winograd2D_f22x33_kernel_remode_kernel_1PKfPfiii --------------------------
	.section	.text._Z40winograd2D_f22x33_kernel_remode_kernel_1PKfPfiii,"ax",@progbits
	.align	128
        .global         _Z40winograd2D_f22x33_kernel_remode_kernel_1PKfPfiii
        .type           _Z40winograd2D_f22x33_kernel_remode_kernel_1PKfPfiii,@function
        .size           _Z40winograd2D_f22x33_kernel_remode_kernel_1PKfPfiii,(.L_x_2 - _Z40winograd2D_f22x33_kernel_remode_kernel_1PKfPfiii)
        .other          _Z40winograd2D_f22x33_kernel_remode_kernel_1PKfPfiii,@"STO_CUDA_ENTRY STV_DEFAULT"
_Z40winograd2D_f22x33_kernel_remode_kernel_1PKfPfiii:
.text._Z40winograd2D_f22x33_kernel_remode_kernel_1PKfPfiii:
[----:B------:R-:W-:Y:S01]  /*0000*/  LDC R1, c[0x0][0x37c] ;  /* 0x0000df00ff017b82 */ /* 0x000fe20000000800 */
[----:B------:R-:W0:Y:S01]  /*0010*/  S2R R21, SR_CTAID.X ;  /* 0x0000000000157919 */ /* 0x000e220000002500 */
[----:B------:R-:W0:Y:S01]  /*0020*/  LDCU UR4, c[0x0][0x360] ;  /* 0x00006c00ff0477ac */ /* 0x000e220008000800 */
[----:B------:R-:W0:Y:S01]  /*0030*/  S2R R0, SR_TID.X ;  /* 0x0000000000007919 */ /* 0x000e220000002100 */
[----:B------:R-:W1:Y:S01]  /*0040*/  LDCU UR5, c[0x0][0x390] ;  /* 0x00007200ff0577ac */ /* 0x000e620008000800 */
[----:B0-----:R-:W-:-:S05]  /*0050*/  IMAD R21, R21, UR4, R0 ;  /* 0x0000000415157c24 */ /* 0x001fca000f8e0200 */
[----:B-1----:R-:W-:-:S13]  /*0060*/  ISETP.GE.AND P0, PT, R21, UR5, PT ;  /* 0x0000000515007c0c */ /* 0x002fda000bf06270 */
[----:B------:R-:W-:Y:S05]  /*0070*/  @P0 EXIT ;  /* 0x000000000000094d */ /* 0x000fea0003800000 */
[----:B------:R-:W0:Y:S01]  /*0080*/  LDC R5, c[0x0][0x394] ;  /* 0x0000e500ff057b82 */ /* 0x000e220000000800 */
[----:B------:R-:W1:Y:S01]  /*0090*/  LDCU UR5, c[0x0][0x370] ;  /* 0x00006e00ff0577ac */ /* 0x000e620008000800 */
[----:B------:R-:W2:Y:S01]  /*00a0*/  LDCU.64 UR6, c[0x0][0x358] ;  /* 0x00006b00ff0677ac */ /* 0x000ea20008000a00 */
[----:B------:R-:W3:Y:S01]  /*00b0*/  LDCU UR9, c[0x0][0x390] ;  /* 0x00007200ff0977ac */ /* 0x000ee20008000800 */
[----:B------:R-:W4:Y:S01]  /*00c0*/  LDCU UR8, c[0x0][0x398] ;  /* 0x00007300ff0877ac */ /* 0x000f220008000800 */
[----:B-1----:R-:W-:Y:S01]  /*00d0*/  UIMAD UR4, UR4, UR5, URZ ;  /* 0x00000005040472a4 */ /* 0x002fe2000f8e02ff */
[-C--:B0-----:R-:W-:Y:S02]  /*00e0*/  IABS R0, R5.reuse ;  /* 0x0000000500007213 */ /* 0x081fe40000000000 */
[C---:B------:R-:W-:Y:S02]  /*00f0*/  ISETP.NE.AND P0, PT, R5.reuse, RZ, PT ;  /* 0x000000ff0500720c */ /* 0x040fe40003f05270 */
[----:B------:R-:W0:Y:S01]  /*0100*/  I2F.RP R4, R0 ;  /* 0x0000000000047306 */ /* 0x000e220000209400 */
[----:B------:R-:W-:-:S07]  /*0110*/  LEA R20, R5, R5, 0x3 ;  /* 0x0000000505147211 */ /* 0x000fce00078e18ff */
[----:B0-----:R-:W0:Y:S02]  /*0120*/  MUFU.RCP R4, R4 ;  /* 0x0000000400047308 */ /* 0x001e240000001000 */
[----:B0-----:R-:W-:-:S06]  /*0130*/  IADD3 R2, PT, PT, R4, 0xffffffe, RZ ;  /* 0x0ffffffe04027810 */ /* 0x001fcc0007ffe0ff */
[----:B------:R0:W1:Y:S02]  /*0140*/  F2I.FTZ.U32.TRUNC.NTZ R3, R2 ;  /* 0x0000000200037305 */ /* 0x000064000021f000 */
[----:B0-----:R-:W-:Y:S01]  /*0150*/  HFMA2 R2, -RZ, RZ, 0, 0 ;  /* 0x00000000ff027431 */ /* 0x001fe200000001ff */
[----:B-1----:R-:W-:-:S05]  /*0160*/  IADD3 R7, PT, PT, RZ, -R3, RZ ;  /* 0x80000003ff077210 */ /* 0x002fca0007ffe0ff */
[----:B------:R-:W-:-:S04]  /*0170*/  IMAD R7, R7, R0, RZ ;  /* 0x0000000007077224 */ /* 0x000fc800078e02ff */
[----:B------:R-:W-:Y:S01]  /*0180*/  IMAD.HI.U32 R2, R3, R7, R2 ;  /* 0x0000000703027227 */ /* 0x000fe200078e0002 */
[----:B--234-:R-:W-:-:S07]  /*0190*/  LOP3.LUT R3, RZ, R5, RZ, 0x33, !PT ;  /* 0x00000005ff037212 */ /* 0x01cfce00078e33ff */
.L_x_0:
[----:B0-----:R-:W0:Y:S01]  /*01a0*/  LDC R25, c[0x0][0x394] ;  /* 0x0000e500ff197b82 */ /* 0x001e220000000800 */
[----:B------:R-:W-:-:S05]  /*01b0*/  IABS R5, R21 ;  /* 0x0000001500057213 */ /* 0x000fca0000000000 */
[----:B------:R-:W-:Y:S02]  /*01c0*/  IMAD.HI.U32 R4, R2, R5, RZ ;  /* 0x0000000502047227 */ /* 0x000fe400078e00ff */
[----:B------:R-:W1:Y:S03]  /*01d0*/  LDC.64 R16, c[0x0][0x380] ;  /* 0x0000e000ff107b82 */ /* 0x000e660000000a00 */
[----:B------:R-:W-:Y:S02]  /*01e0*/  IADD3 R6, PT, PT, -R4, RZ, RZ ;  /* 0x000000ff04067210 */ /* 0x000fe40007ffe1ff */
[----:B0-----:R-:W-:-:S05]  /*01f0*/  IABS R8, R25 ;  /* 0x0000001900087213 */ /* 0x001fca0000000000 */
[----:B------:R-:W-:-:S05]  /*0200*/  IMAD R5, R8, R6, R5 ;  /* 0x0000000608057224 */ /* 0x000fca00078e0205 */
[----:B------:R-:W-:-:S13]  /*0210*/  ISETP.GT.U32.AND P2, PT, R0, R5, PT ;  /* 0x000000050000720c */ /* 0x000fda0003f44070 */
[----:B------:R-:W-:Y:S02]  /*0220*/  @!P2 IADD3 R5, PT, PT, R5, -R8, RZ ;  /* 0x800000080505a210 */ /* 0x000fe40007ffe0ff */
[----:B------:R-:W-:Y:S02]  /*0230*/  @!P2 IADD3 R4, PT, PT, R4, 0x1, RZ ;  /* 0x000000010404a810 */ /* 0x000fe40007ffe0ff */
[----:B------:R-:W-:Y:S02]  /*0240*/  ISETP.GE.U32.AND P1, PT, R5, R0, PT ;  /* 0x000000000500720c */ /* 0x000fe40003f26070 */
[----:B------:R-:W-:-:S04]  /*0250*/  LOP3.LUT R5, R21, R25, RZ, 0x3c, !PT ;  /* 0x0000001915057212 */ /* 0x000fc800078e3cff */
[----:B------:R-:W-:-:S07]  /*0260*/  ISETP.GE.AND P3, PT, R5, RZ, PT ;  /* 0x000000ff0500720c */ /* 0x000fce0003f66270 */
[----:B------:R-:W-:-:S06]  /*0270*/  @P1 IADD3 R4, PT, PT, R4, 0x1, RZ ;  /* 0x0000000104041810 */ /* 0x000fcc0007ffe0ff */
[----:B------:R-:W-:-:S04]  /*0280*/  @!P3 IADD3 R4, PT, PT, -R4, RZ, RZ ;  /* 0x000000ff0404b210 */ /* 0x000fc80007ffe1ff */
[----:B------:R-:W-:-:S04]  /*0290*/  SEL R10, R3, R4, !P0 ;  /* 0x00000004030a7207 */ /* 0x000fc80004000000 */
[----:B------:R-:W-:-:S05]  /*02a0*/  IADD3 R4, PT, PT, -R10, RZ, RZ ;  /* 0x000000ff0a047210 */ /* 0x000fca0007ffe1ff */
[----:B------:R-:W-:-:S04]  /*02b0*/  IMAD R5, R25, R4, R21 ;  /* 0x0000000419057224 */ /* 0x000fc800078e0215 */
[----:B------:R-:W-:-:S04]  /*02c0*/  IMAD R7, R20, R10, R5 ;  /* 0x0000000a14077224 */ /* 0x000fc800078e0205 */
[----:B-1----:R-:W-:-:S05]  /*02d0*/  IMAD.WIDE R16, R7, 0x4, R16 ;  /* 0x0000000407107825 */ /* 0x002fca00078e0210 */
[----:B------:R-:W2:Y:S01]  /*02e0*/  LDG.E.CONSTANT R4, desc[UR6][R16.64] ;  /* 0x0000000610047981 */ /* 0x000ea2000c1e9900 */
[----:B------:R-:W-:-:S05]  /*02f0*/  IMAD.WIDE R22, R25, 0x4, R16 ;  /* 0x0000000419167825 */ /* 0x000fca00078e0210 */
[----:B------:R0:W2:Y:S01]  /*0300*/  LDG.E.CONSTANT R19, desc[UR6][R22.64] ;  /* 0x0000000616137981 */ /* 0x0000a2000c1e9900 */
[----:B------:R-:W-:-:S04]  /*0310*/  IMAD.WIDE R6, R25, 0x4, R22 ;  /* 0x0000000419067825 */ /* 0x000fc800078e0216 */
[C---:B------:R-:W-:Y:S02]  /*0320*/  IMAD.WIDE R14, R25.reuse, 0x4, R6 ;  /* 0x00000004190e7825 */ /* 0x040fe400078e0206 */
[----:B------:R2:W3:Y:S01]  /*0330*/  LDG.E.CONSTANT R7, desc[UR6][R6.64] ;  /* 0x0000000606077981 */ /* 0x0004e2000c1e9900 */
[----:B0-----:R-:W0:Y:S01]  /*0340*/  LDC.64 R22, c[0x0][0x388] ;  /* 0x0000e200ff167b82 */ /* 0x001e220000000a00 */
[C---:B------:R-:W-:Y:S02]  /*0350*/  IMAD.WIDE R26, R25.reuse, 0x4, R14 ;  /* 0x00000004191a7825 */ /* 0x040fe400078e020e */
[----:B------:R-:W4:Y:S02]  /*0360*/  LDG.E.CONSTANT R15, desc[UR6][R14.64] ;  /* 0x000000060e0f7981 */ /* 0x000f24000c1e9900 */
[C---:B------:R-:W-:Y:S02]  /*0370*/  IMAD.WIDE R12, R25.reuse, 0x4, R26 ;  /* 0x00000004190c7825 */ /* 0x040fe400078e021a */
[----:B------:R-:W5:Y:S02]  /*0380*/  LDG.E.CONSTANT R18, desc[UR6][R26.64] ;  /* 0x000000061a127981 */ /* 0x000f64000c1e9900 */
[----:B------:R-:W-:-:S02]  /*0390*/  IMAD.WIDE R8, R25, 0x4, R12 ;  /* 0x0000000419087825 */ /* 0x000fc400078e020c */
[----:B------:R-:W5:Y:S02]  /*03a0*/  LDG.E.CONSTANT R12, desc[UR6][R12.64] ;  /* 0x000000060c0c7981 */ /* 0x000f64000c1e9900 */
[C---:B------:R-:W-:Y:S02]  /*03b0*/  IMAD.WIDE R16, R25.reuse, 0x4, R8 ;  /* 0x0000000419107825 */ /* 0x040fe400078e0208 */
[----:B------:R4:W5:Y:S02]  /*03c0*/  LDG.E.CONSTANT R8, desc[UR6][R8.64] ;  /* 0x0000000608087981 */ /* 0x000964000c1e9900 */
[----:B------:R-:W-:Y:S02]  /*03d0*/  IMAD.WIDE R24, R25, 0x4, R16 ;  /* 0x0000000419187825 */ /* 0x000fe400078e0210 */
[----:B------:R1:W5:Y:S04]  /*03e0*/  LDG.E.CONSTANT R29, desc[UR6][R16.64] ;  /* 0x00000006101d7981 */ /* 0x000368000c1e9900 */
[----:B------:R-:W5:Y:S01]  /*03f0*/  LDG.E.CONSTANT R11, desc[UR6][R24.64] ;  /* 0x00000006180b7981 */ /* 0x000f62000c1e9900 */
[----:B------:R-:W-:-:S05]  /*0400*/  IMAD R5, R5, UR8, R10 ;  /* 0x0000000805057c24 */ /* 0x000fca000f8e020a */
[----:B------:R-:W-:-:S05]  /*0410*/  SHF.L.U32 R5, R5, 0x4, RZ ;  /* 0x0000000405057819 */ /* 0x000fca00000006ff */
[----:B0-----:R-:W-:Y:S01]  /*0420*/  IMAD.WIDE R22, R5, 0x4, R22 ;  /* 0x0000000405167825 */ /* 0x001fe200078e0216 */
[----:B------:R-:W-:-:S04]  /*0430*/  IADD3 R21, PT, PT, R21, UR4, RZ ;  /* 0x0000000415157c10 */ /* 0x000fc8000fffe0ff */
[----:B------:R-:W-:Y:S01]  /*0440*/  ISETP.GE.AND P1, PT, R21, UR9, PT ;  /* 0x0000000915007c0c */ /* 0x000fe2000bf26270 */
[C-C-:B--2---:R-:W-:Y:S01]  /*0450*/  FADD R6, R4.reuse, R19.reuse ;  /* 0x0000001304067221 */ /* 0x144fe20000000000 */
[----:B------:R-:W-:-:S03]  /*0460*/  FADD R10, R4, -R19 ;  /* 0x80000013040a7221 */ /* 0x000fc60000000000 */
[C---:B---3--:R-:W-:Y:S01]  /*0470*/  FADD R5, R7.reuse, R6 ;  /* 0x0000000607057221 */ /* 0x048fe20000000000 */
[----:B------:R-:W-:Y:S01]  /*0480*/  FADD R6, R7, R10 ;  /* 0x0000000a07067221 */ /* 0x000fe20000000000 */
[C-C-:B----4-:R-:W-:Y:S01]  /*0490*/  FADD R9, R4.reuse, R15.reuse ;  /* 0x0000000f04097221 */ /* 0x150fe20000000000 */
[----:B------:R-:W-:Y:S01]  /*04a0*/  FADD R15, R4, -R15 ;  /* 0x8000000f040f7221 */ /* 0x000fe20000000000 */
[C-C-:B-----5:R-:W-:Y:S01]  /*04b0*/  FADD R26, R19.reuse, R18.reuse ;  /* 0x00000012131a7221 */ /* 0x160fe20000000000 */
[----:B------:R-:W-:Y:S01]  /*04c0*/  FADD R18, R19, -R18 ;  /* 0x8000001213127221 */ /* 0x000fe20000000000 */
[C-C-:B------:R-:W-:Y:S01]  /*04d0*/  FADD R14, R7.reuse, -R12.reuse ;  /* 0x8000000c070e7221 */ /* 0x140fe20000000000 */
[----:B------:R-:W-:Y:S01]  /*04e0*/  FADD R10, R7, R12 ;  /* 0x0000000c070a7221 */ /* 0x000fe20000000000 */
[C---:B------:R-:W-:Y:S01]  /*04f0*/  FADD R15, R8.reuse, R15 ;  /* 0x0000000f080f7221 */ /* 0x040fe20000000000 */
[----:B------:R-:W-:-:S03]  /*0500*/  FADD R9, R8, R9 ;  /* 0x0000000908097221 */ /* 0x000fc60000000000 */
[----:B-1----:R-:W-:Y:S01]  /*0510*/  FMUL R16, R15, 0.5 ;  /* 0x3f0000000f107820 */ /* 0x002fe20000400000 */
[C---:B------:R-:W-:Y:S01]  /*0520*/  FADD R17, R29.reuse, R18 ;  /* 0x000000121d117221 */ /* 0x040fe20000000000 */
[----:B------:R-:W-:Y:S01]  /*0530*/  FADD R13, R29, R26 ;  /* 0x0000001a1d0d7221 */ /* 0x000fe20000000000 */
[----:B------:R-:W-:Y:S01]  /*0540*/  FMUL R12, R9, 0.5 ;  /* 0x3f000000090c7820 */ /* 0x000fe20000400000 */
[C---:B------:R-:W-:Y:S01]  /*0550*/  FADD R14, R11.reuse, R14 ;  /* 0x0000000e0b0e7221 */ /* 0x040fe20000000000 */
[----:B------:R-:W-:Y:S01]  /*0560*/  FADD R10, R11, R10 ;  /* 0x0000000a0b0a7221 */ /* 0x000fe20000000000 */
[--C-:B------:R-:W-:Y:S01]  /*0570*/  FADD R9, R8, R29.reuse ;  /* 0x0000001d08097221 */ /* 0x100fe20000000000 */
[----:B------:R-:W-:Y:S01]  /*0580*/  FFMA R18, R17, 0.5, R16 ;  /* 0x3f00000011127823 */ /* 0x000fe20000000010 */
[----:B------:R-:W-:Y:S01]  /*0590*/  FMUL R19, R14, 0.5 ;  /* 0x3f0000000e137820 */ /* 0x000fe20000400000 */
[----:B------:R-:W-:Y:S01]  /*05a0*/  FADD R29, R8, -R29 ;  /* 0x8000001d081d7221 */ /* 0x000fe20000000000 */
[C-C-:B------:R-:W-:Y:S01]  /*05b0*/  FFMA R26, R13.reuse, 0.5, R12.reuse ;  /* 0x3f0000000d1a7823 */ /* 0x140fe2000000000c */
[----:B------:R-:W-:Y:S01]  /*05c0*/  FFMA R28, R13, -0.5, R12 ;  /* 0xbf0000000d1c7823 */ /* 0x000fe2000000000c */
[----:B------:R-:W-:Y:S01]  /*05d0*/  FFMA R24, R17, -0.5, R16 ;  /* 0xbf00000011187823 */ /* 0x000fe20000000010 */
[----:B------:R-:W-:Y:S01]  /*05e0*/  FMUL R15, R10, 0.5 ;  /* 0x3f0000000a0f7820 */ /* 0x000fe20000400000 */
[----:B------:R-:W-:Y:S01]  /*05f0*/  FADD R17, R19, R18 ;  /* 0x0000001213117221 */ /* 0x000fe20000000000 */
[C---:B------:R-:W-:Y:S01]  /*0600*/  FADD R9, R11.reuse, R9 ;  /* 0x000000090b097221 */ /* 0x040fe20000000000 */
[----:B------:R-:W-:Y:S01]  /*0610*/  FADD R29, R11, R29 ;  /* 0x0000001d0b1d7221 */ /* 0x000fe20000000000 */
[C---:B------:R-:W-:Y:S01]  /*0620*/  FADD R13, R15.reuse, R26 ;  /* 0x0000001a0f0d7221 */ /* 0x040fe20000000000 */
[----:B------:R-:W-:Y:S01]  /*0630*/  FADD R14, R15, R28 ;  /* 0x0000001c0f0e7221 */ /* 0x000fe20000000000 */
[----:B------:R-:W-:Y:S01]  /*0640*/  FADD R18, R19, R24 ;  /* 0x0000001813127221 */ /* 0x000fe20000000000 */
[----:B------:R-:W-:Y:S01]  /*0650*/  FMUL R5, R5, 0.5 ;  /* 0x3f00000005057820 */ /* 0x000fe20000400000 */
[----:B------:R-:W-:Y:S01]  /*0660*/  FMUL R6, R6, 0.5 ;  /* 0x3f00000006067820 */ /* 0x000fe20000400000 */
[----:B------:R-:W-:Y:S01]  /*0670*/  FMUL R9, R9, 0.5 ;  /* 0x3f00000009097820 */ /* 0x000fe20000400000 */
[----:B------:R-:W-:Y:S01]  /*0680*/  FMUL R10, R29, 0.5 ;  /* 0x3f0000001d0a7820 */ /* 0x000fe20000400000 */
[----:B------:R-:W-:Y:S01]  /*0690*/  FMUL R13, R13, 0.5 ;  /* 0x3f0000000d0d7820 */ /* 0x000fe20000400000 */
[----:B------:R-:W-:Y:S01]  /*06a0*/  FMUL R14, R14, 0.5 ;  /* 0x3f0000000e0e7820 */ /* 0x000fe20000400000 */
[----:B------:R-:W-:Y:S01]  /*06b0*/  FMUL R17, R17, 0.5 ;  /* 0x3f00000011117820 */ /* 0x000fe20000400000 */
[----:B------:R-:W-:Y:S01]  /*06c0*/  FMUL R18, R18, 0.5 ;  /* 0x3f00000012127820 */ /* 0x000fe20000400000 */
[----:B------:R0:W-:Y:S04]  /*06d0*/  STG.E.128 desc[UR6][R22.64], R4 ;  /* 0x0000000416007986 */ /* 0x0001e8000c101d06 */
[----:B------:R0:W-:Y:S04]  /*06e0*/  STG.E.128 desc[UR6][R22.64+0x30], R8 ;  /* 0x0000300816007986 */ /* 0x0001e8000c101d06 */
[----:B------:R0:W-:Y:S04]  /*06f0*/  STG.E.128 desc[UR6][R22.64+0x10], R12 ;  /* 0x0000100c16007986 */ /* 0x0001e8000c101d06 */
[----:B------:R0:W-:Y:S01]  /*0700*/  STG.E.128 desc[UR6][R22.64+0x20], R16 ;  /* 0x0000201016007986 */ /* 0x0001e2000c101d06 */
[----:B------:R-:W-:Y:S05]  /*0710*/  @!P1 BRA `(.L_x_0) ;  /* 0xfffffff800a09947 */ /* 0x000fea000383ffff */
[----:B------:R-:W-:Y:S05]  /*0720*/  EXIT ;  /* 0x000000000000794d */ /* 0x000fea0003800000 */
.L_x_1:
[----:B------:R-:W-:-:S00]  /*0730*/  BRA `(.L_x_1) ;  /* 0xfffffffc00fc7947 */ /* 0x000fc0000383ffff */
[----:B------:R-:W-:-:S00]  /*0740*/  NOP ;  /* 0x0000000000007918 */ /* 0x000fc00000000000 */
        /* <DEDUP_REMOVED lines=11> */
.L_x_2:


//--------------------- .nv.shared.reserved.0     --------------------------
	.section	.nv.shared.reserved.0,"aw",@nobits
	.weak		__nv_reservedSMEM_offset_0_alias
	.size		__nv_reservedSMEM_offset_0_alias, 0, 64
	.other		__nv_reservedSMEM_offset_0_alias,@"STO_CUDA_RESERVED_SHARED STV_DEFAULT"
__nv_reservedSMEM_offset_0_alias:
	.zero		0
	.zero		64


//--------------------- .nv.constant0._Z40winograd2D_f22x33_kernel_remode_kernel_1PKfPfiii --------------------------
	.section	.nv.constant0._Z40winograd2D_f22x33_kernel_remode_kernel_1PKfPfiii,"a",@progbits
	.sectionflags	@""
	.align	4
.nv.constant0._Z40winograd2D_f22x33_kernel_remode_kernel_1PKfPfiii:
	.zero		924


//--------------------- SYMBOLS --------------------------

	.type		.nv.reservedSmem.offset0,@object
	.size		.nv.reservedSmem.offset0,0x4
